//
// Generated by NVIDIA NVVM Compiler
//
// Compiler Build ID: CL-36424714
// Cuda compilation tools, release 13.0, V13.0.88
// Based on NVVM 20.0.0
//

.version 9.0
.target sm_100
.address_size 64

	// .globl	_ZN3cub18CUB_300001_SM_10006detail11EmptyKernelIvEEvv
.global .align 1 .b8 _ZN40_INTERNAL_069e8d81_4_k_cu_feadda44_401354cuda3std3__45__cpo5beginE[1];
.global .align 1 .b8 _ZN40_INTERNAL_069e8d81_4_k_cu_feadda44_401354cuda3std3__45__cpo3endE[1];
.global .align 1 .b8 _ZN40_INTERNAL_069e8d81_4_k_cu_feadda44_401354cuda3std3__45__cpo6cbeginE[1];
.global .align 1 .b8 _ZN40_INTERNAL_069e8d81_4_k_cu_feadda44_401354cuda3std3__45__cpo4cendE[1];
.global .align 1 .b8 _ZN40_INTERNAL_069e8d81_4_k_cu_feadda44_401354cuda3std3__45__cpo6rbeginE[1];
.global .align 1 .b8 _ZN40_INTERNAL_069e8d81_4_k_cu_feadda44_401354cuda3std3__45__cpo4rendE[1];
.global .align 1 .b8 _ZN40_INTERNAL_069e8d81_4_k_cu_feadda44_401354cuda3std3__45__cpo7crbeginE[1];
.global .align 1 .b8 _ZN40_INTERNAL_069e8d81_4_k_cu_feadda44_401354cuda3std3__45__cpo5crendE[1];
.global .align 1 .b8 _ZN40_INTERNAL_069e8d81_4_k_cu_feadda44_401354cuda3std3__442_GLOBAL__N__069e8d81_4_k_cu_feadda44_401356ignoreE[1];
.global .align 1 .b8 _ZN40_INTERNAL_069e8d81_4_k_cu_feadda44_401354cuda3std3__419piecewise_constructE[1];
.global .align 1 .b8 _ZN40_INTERNAL_069e8d81_4_k_cu_feadda44_401354cuda3std3__48in_placeE[1];
.global .align 1 .b8 _ZN40_INTERNAL_069e8d81_4_k_cu_feadda44_401354cuda3std3__420unreachable_sentinelE[1];
.global .align 1 .b8 _ZN40_INTERNAL_069e8d81_4_k_cu_feadda44_401354cuda3std3__47nulloptE[1];
.global .align 1 .b8 _ZN40_INTERNAL_069e8d81_4_k_cu_feadda44_401354cuda3std3__48unexpectE[1];
.global .align 1 .b8 _ZN40_INTERNAL_069e8d81_4_k_cu_feadda44_401354cuda3std6ranges3__45__cpo4swapE[1];
.global .align 1 .b8 _ZN40_INTERNAL_069e8d81_4_k_cu_feadda44_401354cuda3std6ranges3__45__cpo9iter_moveE[1];
.global .align 1 .b8 _ZN40_INTERNAL_069e8d81_4_k_cu_feadda44_401354cuda3std6ranges3__45__cpo5beginE[1];
.global .align 1 .b8 _ZN40_INTERNAL_069e8d81_4_k_cu_feadda44_401354cuda3std6ranges3__45__cpo3endE[1];
.global .align 1 .b8 _ZN40_INTERNAL_069e8d81_4_k_cu_feadda44_401354cuda3std6ranges3__45__cpo6cbeginE[1];
.global .align 1 .b8 _ZN40_INTERNAL_069e8d81_4_k_cu_feadda44_401354cuda3std6ranges3__45__cpo4cendE[1];
.global .align 1 .b8 _ZN40_INTERNAL_069e8d81_4_k_cu_feadda44_401354cuda3std6ranges3__45__cpo7advanceE[1];
.global .align 1 .b8 _ZN40_INTERNAL_069e8d81_4_k_cu_feadda44_401354cuda3std6ranges3__45__cpo9iter_swapE[1];
.global .align 1 .b8 _ZN40_INTERNAL_069e8d81_4_k_cu_feadda44_401354cuda3std6ranges3__45__cpo4nextE[1];
.global .align 1 .b8 _ZN40_INTERNAL_069e8d81_4_k_cu_feadda44_401354cuda3std6ranges3__45__cpo4prevE[1];
.global .align 1 .b8 _ZN40_INTERNAL_069e8d81_4_k_cu_feadda44_401354cuda3std6ranges3__45__cpo4dataE[1];
.global .align 1 .b8 _ZN40_INTERNAL_069e8d81_4_k_cu_feadda44_401354cuda3std6ranges3__45__cpo5cdataE[1];
.global .align 1 .b8 _ZN40_INTERNAL_069e8d81_4_k_cu_feadda44_401354cuda3std6ranges3__45__cpo4sizeE[1];
.global .align 1 .b8 _ZN40_INTERNAL_069e8d81_4_k_cu_feadda44_401354cuda3std6ranges3__45__cpo5ssizeE[1];
.global .align 1 .b8 _ZN40_INTERNAL_069e8d81_4_k_cu_feadda44_401354cuda3std6ranges3__45__cpo8distanceE[1];
.global .align 1 .b8 _ZN40_INTERNAL_069e8d81_4_k_cu_feadda44_401356thrust24THRUST_300001_SM_1000_NS8cuda_cub3parE[1];
.global .align 1 .b8 _ZN40_INTERNAL_069e8d81_4_k_cu_feadda44_401356thrust24THRUST_300001_SM_1000_NS8cuda_cub10par_nosyncE[1];
.global .align 1 .b8 _ZN40_INTERNAL_069e8d81_4_k_cu_feadda44_401356thrust24THRUST_300001_SM_1000_NS6system6detail10sequential3seqE[1];
.global .align 1 .b8 _ZN40_INTERNAL_069e8d81_4_k_cu_feadda44_401356thrust24THRUST_300001_SM_1000_NS12placeholders2_1E[1];
.global .align 1 .b8 _ZN40_INTERNAL_069e8d81_4_k_cu_feadda44_401356thrust24THRUST_300001_SM_1000_NS12placeholders2_2E[1];
.global .align 1 .b8 _ZN40_INTERNAL_069e8d81_4_k_cu_feadda44_401356thrust24THRUST_300001_SM_1000_NS12placeholders2_3E[1];
.global .align 1 .b8 _ZN40_INTERNAL_069e8d81_4_k_cu_feadda44_401356thrust24THRUST_300001_SM_1000_NS12placeholders2_4E[1];
.global .align 1 .b8 _ZN40_INTERNAL_069e8d81_4_k_cu_feadda44_401356thrust24THRUST_300001_SM_1000_NS12placeholders2_5E[1];
.global .align 1 .b8 _ZN40_INTERNAL_069e8d81_4_k_cu_feadda44_401356thrust24THRUST_300001_SM_1000_NS12placeholders2_6E[1];
.global .align 1 .b8 _ZN40_INTERNAL_069e8d81_4_k_cu_feadda44_401356thrust24THRUST_300001_SM_1000_NS12placeholders2_7E[1];
.global .align 1 .b8 _ZN40_INTERNAL_069e8d81_4_k_cu_feadda44_401356thrust24THRUST_300001_SM_1000_NS12placeholders2_8E[1];
.global .align 1 .b8 _ZN40_INTERNAL_069e8d81_4_k_cu_feadda44_401356thrust24THRUST_300001_SM_1000_NS12placeholders2_9E[1];
.global .align 1 .b8 _ZN40_INTERNAL_069e8d81_4_k_cu_feadda44_401356thrust24THRUST_300001_SM_1000_NS12placeholders3_10E[1];
.global .align 1 .b8 _ZN40_INTERNAL_069e8d81_4_k_cu_feadda44_401356thrust24THRUST_300001_SM_1000_NS3seqE[1];

.visible .entry _ZN3cub18CUB_300001_SM_10006detail11EmptyKernelIvEEvv()
{


	ret;

}


// ===== COMPILED SASS (sm_100) =====

	.target	sm_100

	.elftype	@"ET_EXEC"


//--------------------- .note.nv.tkinfo           --------------------------
	.section	.note.nv.tkinfo,"",@"SHT_NOTE"
	.sectionflags	@"SHF_NOTE_NV_TKINFO"
	.tkinfo
        /*0018*/ 	.word	0x00000002
        /*0030*/ 	.string	""
        /*0030*/ 	.string	"ptxas"
        /*0030*/ 	.string	"Cuda compilation tools, release 13.0, V13.0.88"
        /*0030*/ 	.string	"Build cuda_13.0.r13.0/compiler.36424714_0"
        /*0030*/ 	.string	"-arch sm_100 -m 64 "



//--------------------- .note.nv.cuinfo           --------------------------
	.section	.note.nv.cuinfo,"",@"SHT_NOTE"
	.sectionflags	@"SHF_NOTE_NV_CUINFO"
        /*0018*/ 	.short	0x0002
        /*001a*/ 	.short	0x0064
        /*001c*/ 	.short	0x0082
	.zero		2


//--------------------- .nv.info                  --------------------------
	.section	.nv.info,"",@"SHT_CUDA_INFO"
	.align	4


	//----- nvinfo : EIATTR_REGCOUNT
	.align		4
        /*0000*/ 	.byte	0x04, 0x2f
        /*0002*/ 	.short	(.L_44 - .L_43)
	.align		4
.L_43:
        /*0004*/ 	.word	index@(_ZN3cub18CUB_300001_SM_10006detail11EmptyKernelIvEEvv)
        /*0008*/ 	.word	0x00000004


	//----- nvinfo : EIATTR_FRAME_SIZE
	.align		4
.L_44:
        /*000c*/ 	.byte	0x04, 0x11
        /*000e*/ 	.short	(.L_46 - .L_45)
	.align		4
.L_45:
        /*0010*/ 	.word	index@(_ZN3cub18CUB_300001_SM_10006detail11EmptyKernelIvEEvv)
        /*0014*/ 	.word	0x00000000


	//----- nvinfo : EIATTR_MIN_STACK_SIZE
	.align		4
.L_46:
        /*0018*/ 	.byte	0x04, 0x12
        /*001a*/ 	.short	(.L_48 - .L_47)
	.align		4
.L_47:
        /*001c*/ 	.word	index@(_ZN3cub18CUB_300001_SM_10006detail11EmptyKernelIvEEvv)
        /*0020*/ 	.word	0x00000000
.L_48:


//--------------------- .nv.compat                --------------------------
	.section	.nv.compat,"",@"SHT_CUDA_COMPAT_INFO"
	.align	4
        /*0000*/ 	.byte	0x02, 0x09, 0x00, 0x00, 0x02, 0x02, 0x01, 0x00, 0x02, 0x05, 0x05, 0x00, 0x03, 0x07, 0x01, 0x01
        /*0010*/ 	.byte	0x02, 0x03, 0x00, 0x00, 0x02, 0x06, 0x01, 0x00, 0x04, 0x0b, 0x08, 0x00, 0x09, 0x00, 0x00, 0x00
        /*0020*/ 	.byte	0x00, 0x00, 0x00, 0x00


//--------------------- .nv.info._ZN3cub18CUB_300001_SM_10006detail11EmptyKernelIvEEvv --------------------------
	.section	.nv.info._ZN3cub18CUB_300001_SM_10006detail11EmptyKernelIvEEvv,"",@"SHT_CUDA_INFO"
	.sectionflags	@""
	.align	4


	//----- nvinfo : EIATTR_CUDA_API_VERSION
	.align		4
        /*0000*/ 	.byte	0x04, 0x37
        /*0002*/ 	.short	(.L_50 - .L_49)
.L_49:
        /*0004*/ 	.word	0x00000082


	//----- nvinfo : EIATTR_SPARSE_MMA_MASK
	.align		4
.L_50:
        /*0008*/ 	.byte	0x03, 0x50
        /*000a*/ 	.short	0x0000


	//----- nvinfo : EIATTR_MAXREG_COUNT
	.align		4
        /*000c*/ 	.byte	0x03, 0x1b
        /*000e*/ 	.short	0x00ff


	//----- nvinfo : EIATTR_MERCURY_ISA_VERSION
	.align		4
        /*0010*/ 	.byte	0x03, 0x5f
        /*0012*/ 	.short	0x0101


	//----- nvinfo : EIATTR_VRC_CTA_INIT_COUNT
	.align		4
        /*0014*/ 	.byte	0x02, 0x4a
	.zero		1
	.zero		1


	//----- nvinfo : EIATTR_EXIT_INSTR_OFFSETS
	.align		4
        /*0018*/ 	.byte	0x04, 0x1c
        /*001a*/ 	.short	(.L_52 - .L_51)


	//   ....[0]....
.L_51:
        /*001c*/ 	.word	0x00000010


	//----- nvinfo : EIATTR_SW_WAR
	.align		4
.L_52:
        /*0020*/ 	.byte	0x04, 0x36
        /*0022*/ 	.short	(.L_54 - .L_53)
.L_53:
        /*0024*/ 	.word	0x00000008
.L_54:


//--------------------- .nv.callgraph             --------------------------
	.section	.nv.callgraph,"",@"SHT_CUDA_CALLGRAPH"
	.align	4
	.sectionentsize	8
	.align		4
        /*0000*/ 	.word	0x00000000
	.align		4
        /*0004*/ 	.word	0xffffffff
	.align		4
        /*0008*/ 	.word	0x00000000
	.align		4
        /*000c*/ 	.word	0xfffffffe
	.align		4
        /*0010*/ 	.word	0x00000000
	.align		4
        /*0014*/ 	.word	0xfffffffd
	.align		4
        /*0018*/ 	.word	0x00000000
	.align		4
        /*001c*/ 	.word	0xfffffffc


//--------------------- .nv.constant4             --------------------------
	.section	.nv.constant4,"a",@progbits
	.align	8
	.align		8
.nv.constant4:
        /*0000*/ 	.dword	_ZN40_INTERNAL_069e8d81_4_k_cu_feadda44_405094cuda3std3__45__cpo5beginE
	.align		8
        /*0008*/ 	.dword	_ZN40_INTERNAL_069e8d81_4_k_cu_feadda44_405094cuda3std3__45__cpo3endE
	.align		8
        /*0010*/ 	.dword	_ZN40_INTERNAL_069e8d81_4_k_cu_feadda44_405094cuda3std3__45__cpo6cbeginE
	.align		8
        /*0018*/ 	.dword	_ZN40_INTERNAL_069e8d81_4_k_cu_feadda44_405094cuda3std3__45__cpo4cendE
	.align		8
        /*0020*/ 	.dword	_ZN40_INTERNAL_069e8d81_4_k_cu_feadda44_405094cuda3std3__45__cpo6rbeginE
	.align		8
        /*0028*/ 	.dword	_ZN40_INTERNAL_069e8d81_4_k_cu_feadda44_405094cuda3std3__45__cpo4rendE
	.align		8
        /*0030*/ 	.dword	_ZN40_INTERNAL_069e8d81_4_k_cu_feadda44_405094cuda3std3__45__cpo7crbeginE
	.align		8
        /*0038*/ 	.dword	_ZN40_INTERNAL_069e8d81_4_k_cu_feadda44_405094cuda3std3__45__cpo5crendE
	.align		8
        /*0040*/ 	.dword	_ZN40_INTERNAL_069e8d81_4_k_cu_feadda44_405094cuda3std3__442_GLOBAL__N__069e8d81_4_k_cu_feadda44_405096ignoreE
	.align		8
        /*0048*/ 	.dword	_ZN40_INTERNAL_069e8d81_4_k_cu_feadda44_405094cuda3std3__419piecewise_constructE
	.align		8
        /*0050*/ 	.dword	_ZN40_INTERNAL_069e8d81_4_k_cu_feadda44_405094cuda3std3__48in_placeE
	.align		8
        /*0058*/ 	.dword	_ZN40_INTERNAL_069e8d81_4_k_cu_feadda44_405094cuda3std3__420unreachable_sentinelE
	.align		8
        /*0060*/ 	.dword	_ZN40_INTERNAL_069e8d81_4_k_cu_feadda44_405094cuda3std3__47nulloptE
	.align		8
        /*0068*/ 	.dword	_ZN40_INTERNAL_069e8d81_4_k_cu_feadda44_405094cuda3std3__48unexpectE
	.align		8
        /*0070*/ 	.dword	_ZN40_INTERNAL_069e8d81_4_k_cu_feadda44_405094cuda3std6ranges3__45__cpo4swapE
	.align		8
        /*0078*/ 	.dword	_ZN40_INTERNAL_069e8d81_4_k_cu_feadda44_405094cuda3std6ranges3__45__cpo9iter_moveE
	.align		8
        /*0080*/ 	.dword	_ZN40_INTERNAL_069e8d81_4_k_cu_feadda44_405094cuda3std6ranges3__45__cpo5beginE
	.align		8
        /*0088*/ 	.dword	_ZN40_INTERNAL_069e8d81_4_k_cu_feadda44_405094cuda3std6ranges3__45__cpo3endE
	.align		8
        /*0090*/ 	.dword	_ZN40_INTERNAL_069e8d81_4_k_cu_feadda44_405094cuda3std6ranges3__45__cpo6cbeginE
	.align		8
        /*0098*/ 	.dword	_ZN40_INTERNAL_069e8d81_4_k_cu_feadda44_405094cuda3std6ranges3__45__cpo4cendE
	.align		8
        /*00a0*/ 	.dword	_ZN40_INTERNAL_069e8d81_4_k_cu_feadda44_405094cuda3std6ranges3__45__cpo7advanceE
	.align		8
        /*00a8*/ 	.dword	_ZN40_INTERNAL_069e8d81_4_k_cu_feadda44_405094cuda3std6ranges3__45__cpo9iter_swapE
	.align		8
        /*00b0*/ 	.dword	_ZN40_INTERNAL_069e8d81_4_k_cu_feadda44_405094cuda3std6ranges3__45__cpo4nextE
	.align		8
        /*00b8*/ 	.dword	_ZN40_INTERNAL_069e8d81_4_k_cu_feadda44_405094cuda3std6ranges3__45__cpo4prevE
	.align		8
        /*00c0*/ 	.dword	_ZN40_INTERNAL_069e8d81_4_k_cu_feadda44_405094cuda3std6ranges3__45__cpo4dataE
	.align		8
        /*00c8*/ 	.dword	_ZN40_INTERNAL_069e8d81_4_k_cu_feadda44_405094cuda3std6ranges3__45__cpo5cdataE
	.align		8
        /*00d0*/ 	.dword	_ZN40_INTERNAL_069e8d81_4_k_cu_feadda44_405094cuda3std6ranges3__45__cpo4sizeE
	.align		8
        /*00d8*/ 	.dword	_ZN40_INTERNAL_069e8d81_4_k_cu_feadda44_405094cuda3std6ranges3__45__cpo5ssizeE
	.align		8
        /*00e0*/ 	.dword	_ZN40_INTERNAL_069e8d81_4_k_cu_feadda44_405094cuda3std6ranges3__45__cpo8distanceE
	.align		8
        /*00e8*/ 	.dword	_ZN40_INTERNAL_069e8d81_4_k_cu_feadda44_405096thrust24THRUST_300001_SM_1000_NS8cuda_cub3parE
	.align		8
        /*00f0*/ 	.dword	_ZN40_INTERNAL_069e8d81_4_k_cu_feadda44_405096thrust24THRUST_300001_SM_1000_NS8cuda_cub10par_nosyncE
	.align		8
        /*00f8*/ 	.dword	_ZN40_INTERNAL_069e8d81_4_k_cu_feadda44_405096thrust24THRUST_300001_SM_1000_NS6system6detail10sequential3seqE
	.align		8
        /*0100*/ 	.dword	_ZN40_INTERNAL_069e8d81_4_k_cu_feadda44_405096thrust24THRUST_300001_SM_1000_NS12placeholders2_1E
	.align		8
        /*0108*/ 	.dword	_ZN40_INTERNAL_069e8d81_4_k_cu_feadda44_405096thrust24THRUST_300001_SM_1000_NS12placeholders2_2E
	.align		8
        /*0110*/ 	.dword	_ZN40_INTERNAL_069e8d81_4_k_cu_feadda44_405096thrust24THRUST_300001_SM_1000_NS12placeholders2_3E
	.align		8
        /*0118*/ 	.dword	_ZN40_INTERNAL_069e8d81_4_k_cu_feadda44_405096thrust24THRUST_300001_SM_1000_NS12placeholders2_4E
	.align		8
        /*0120*/ 	.dword	_ZN40_INTERNAL_069e8d81_4_k_cu_feadda44_405096thrust24THRUST_300001_SM_1000_NS12placeholders2_5E
	.align		8
        /*0128*/ 	.dword	_ZN40_INTERNAL_069e8d81_4_k_cu_feadda44_405096thrust24THRUST_300001_SM_1000_NS12placeholders2_6E
	.align		8
        /*0130*/ 	.dword	_ZN40_INTERNAL_069e8d81_4_k_cu_feadda44_405096thrust24THRUST_300001_SM_1000_NS12placeholders2_7E
	.align		8
        /*0138*/ 	.dword	_ZN40_INTERNAL_069e8d81_4_k_cu_feadda44_405096thrust24THRUST_300001_SM_1000_NS12placeholders2_8E
	.align		8
        /*0140*/ 	.dword	_ZN40_INTERNAL_069e8d81_4_k_cu_feadda44_405096thrust24THRUST_300001_SM_1000_NS12placeholders2_9E
	.align		8
        /*0148*/ 	.dword	_ZN40_INTERNAL_069e8d81_4_k_cu_feadda44_405096thrust24THRUST_300001_SM_1000_NS12placeholders3_10E
	.align		8
        /*0150*/ 	.dword	_ZN40_INTERNAL_069e8d81_4_k_cu_feadda44_405096thrust24THRUST_300001_SM_1000_NS3seqE


//--------------------- .text._ZN3cub18CUB_300001_SM_10006detail11EmptyKernelIvEEvv --------------------------
	.section	.text._ZN3cub18CUB_300001_SM_10006detail11EmptyKernelIvEEvv,"ax",@progbits
	.align	128
        .global         _ZN3cub18CUB_300001_SM_10006detail11EmptyKernelIvEEvv
        .type           _ZN3cub18CUB_300001_SM_10006detail11EmptyKernelIvEEvv,@function
        .size           _ZN3cub18CUB_300001_SM_10006detail11EmptyKernelIvEEvv,(.L_x_1 - _ZN3cub18CUB_300001_SM_10006detail11EmptyKernelIvEEvv)
        .other          _ZN3cub18CUB_300001_SM_10006detail11EmptyKernelIvEEvv,@"STO_CUDA_ENTRY STV_DEFAULT"
_ZN3cub18CUB_300001_SM_10006detail11EmptyKernelIvEEvv:
.text._ZN3cub18CUB_300001_SM_10006detail11EmptyKernelIvEEvv:
[----:B------:R-:W-:Y:S01]  /*0000*/  LDC R1, c[0x0][0x37c] ;  /* 0x0000df00ff017b82 */ /* 0x000fe20000000800 */
[----:B------:R-:W-:Y:S05]  /*0010*/  EXIT ;  /* 0x000000000000794d */ /* 0x000fea0003800000 */
.L_x_0:
[----:B------:R-:W-:-:S00]  /*0020*/  BRA `(.L_x_0) ;  /* 0xfffffffc00fc7947 */ /* 0x000fc0000383ffff */
[----:B------:R-:W-:-:S00]  /*0030*/  NOP ;  /* 0x0000000000007918 */ /* 0x000fc00000000000 */
        /* <DEDUP_REMOVED lines=12> */
.L_x_1:


//--------------------- .nv.shared.reserved.0     --------------------------
	.section	.nv.shared.reserved.0,"aw",@nobits
	.weak		__nv_reservedSMEM_offset_0_alias
	.size		__nv_reservedSMEM_offset_0_alias, 0, 64
	.other		__nv_reservedSMEM_offset_0_alias,@"STO_CUDA_RESERVED_SHARED STV_DEFAULT"
__nv_reservedSMEM_offset_0_alias:
	.zero		0
	.zero		64


//--------------------- .nv.global                --------------------------
	.section	.nv.global,"aw",@nobits
.nv.global:
	.type		_ZN40_INTERNAL_069e8d81_4_k_cu_feadda44_405096thrust24THRUST_300001_SM_1000_NS3seqE,@object
	.size		_ZN40_INTERNAL_069e8d81_4_k_cu_feadda44_405096thrust24THRUST_300001_SM_1000_NS3seqE,(_ZN40_INTERNAL_069e8d81_4_k_cu_feadda44_405094cuda3std3__48in_placeE - _ZN40_INTERNAL_069e8d81_4_k_cu_feadda44_405096thrust24THRUST_300001_SM_1000_NS3seqE)
_ZN40_INTERNAL_069e8d81_4_k_cu_feadda44_405096thrust24THRUST_300001_SM_1000_NS3seqE:
	.zero		1
	.type		_ZN40_INTERNAL_069e8d81_4_k_cu_feadda44_405094cuda3std3__48in_placeE,@object
	.size		_ZN40_INTERNAL_069e8d81_4_k_cu_feadda44_405094cuda3std3__48in_placeE,(_ZN40_INTERNAL_069e8d81_4_k_cu_feadda44_405094cuda3std6ranges3__45__cpo4sizeE - _ZN40_INTERNAL_069e8d81_4_k_cu_feadda44_405094cuda3std3__48in_placeE)
_ZN40_INTERNAL_069e8d81_4_k_cu_feadda44_405094cuda3std3__48in_placeE:
	.zero		1
	.type		_ZN40_INTERNAL_069e8d81_4_k_cu_feadda44_405094cuda3std6ranges3__45__cpo4sizeE,@object
	.size		_ZN40_INTERNAL_069e8d81_4_k_cu_feadda44_405094cuda3std6ranges3__45__cpo4sizeE,(_ZN40_INTERNAL_069e8d81_4_k_cu_feadda44_405096thrust24THRUST_300001_SM_1000_NS12placeholders2_3E - _ZN40_INTERNAL_069e8d81_4_k_cu_feadda44_405094cuda3std6ranges3__45__cpo4sizeE)
_ZN40_INTERNAL_069e8d81_4_k_cu_feadda44_405094cuda3std6ranges3__45__cpo4sizeE:
	.zero		1
	.type		_ZN40_INTERNAL_069e8d81_4_k_cu_feadda44_405096thrust24THRUST_300001_SM_1000_NS12placeholders2_3E,@object
	.size		_ZN40_INTERNAL_069e8d81_4_k_cu_feadda44_405096thrust24THRUST_300001_SM_1000_NS12placeholders2_3E,(_ZN40_INTERNAL_069e8d81_4_k_cu_feadda44_405094cuda3std3__45__cpo6cbeginE - _ZN40_INTERNAL_069e8d81_4_k_cu_feadda44_405096thrust24THRUST_300001_SM_1000_NS12placeholders2_3E)
_ZN40_INTERNAL_069e8d81_4_k_cu_feadda44_405096thrust24THRUST_300001_SM_1000_NS12placeholders2_3E:
	.zero		1
	.type		_ZN40_INTERNAL_069e8d81_4_k_cu_feadda44_405094cuda3std3__45__cpo6cbeginE,@object
	.size		_ZN40_INTERNAL_069e8d81_4_k_cu_feadda44_405094cuda3std3__45__cpo6cbeginE,(_ZN40_INTERNAL_069e8d81_4_k_cu_feadda44_405094cuda3std6ranges3__45__cpo6cbeginE - _ZN40_INTERNAL_069e8d81_4_k_cu_feadda44_405094cuda3std3__45__cpo6cbeginE)
_ZN40_INTERNAL_069e8d81_4_k_cu_feadda44_405094cuda3std3__45__cpo6cbeginE:
	.zero		1
	.type		_ZN40_INTERNAL_069e8d81_4_k_cu_feadda44_405094cuda3std6ranges3__45__cpo6cbeginE,@object
	.size		_ZN40_INTERNAL_069e8d81_4_k_cu_feadda44_405094cuda3std6ranges3__45__cpo6cbeginE,(_ZN40_INTERNAL_069e8d81_4_k_cu_feadda44_405096thrust24THRUST_300001_SM_1000_NS12placeholders2_7E - _ZN40_INTERNAL_069e8d81_4_k_cu_feadda44_405094cuda3std6ranges3__45__cpo6cbeginE)
_ZN40_INTERNAL_069e8d81_4_k_cu_feadda44_405094cuda3std6ranges3__45__cpo6cbeginE:
	.zero		1
	.type		_ZN40_INTERNAL_069e8d81_4_k_cu_feadda44_405096thrust24THRUST_300001_SM_1000_NS12placeholders2_7E,@object
	.size		_ZN40_INTERNAL_069e8d81_4_k_cu_feadda44_405096thrust24THRUST_300001_SM_1000_NS12placeholders2_7E,(_ZN40_INTERNAL_069e8d81_4_k_cu_feadda44_405094cuda3std3__45__cpo7crbeginE - _ZN40_INTERNAL_069e8d81_4_k_cu_feadda44_405096thrust24THRUST_300001_SM_1000_NS12placeholders2_7E)
_ZN40_INTERNAL_069e8d81_4_k_cu_feadda44_405096thrust24THRUST_300001_SM_1000_NS12placeholders2_7E:
	.zero		1
	.type		_ZN40_INTERNAL_069e8d81_4_k_cu_feadda44_405094cuda3std3__45__cpo7crbeginE,@object
	.size		_ZN40_INTERNAL_069e8d81_4_k_cu_feadda44_405094cuda3std3__45__cpo7crbeginE,(_ZN40_INTERNAL_069e8d81_4_k_cu_feadda44_405094cuda3std6ranges3__45__cpo4nextE - _ZN40_INTERNAL_069e8d81_4_k_cu_feadda44_405094cuda3std3__45__cpo7crbeginE)
_ZN40_INTERNAL_069e8d81_4_k_cu_feadda44_405094cuda3std3__45__cpo7crbeginE:
	.zero		1
	.type		_ZN40_INTERNAL_069e8d81_4_k_cu_feadda44_405094cuda3std6ranges3__45__cpo4nextE,@object
	.size		_ZN40_INTERNAL_069e8d81_4_k_cu_feadda44_405094cuda3std6ranges3__45__cpo4nextE,(_ZN40_INTERNAL_069e8d81_4_k_cu_feadda44_405094cuda3std6ranges3__45__cpo4swapE - _ZN40_INTERNAL_069e8d81_4_k_cu_feadda44_405094cuda3std6ranges3__45__cpo4nextE)
_ZN40_INTERNAL_069e8d81_4_k_cu_feadda44_405094cuda3std6ranges3__45__cpo4nextE:
	.zero		1
	.type		_ZN40_INTERNAL_069e8d81_4_k_cu_feadda44_405094cuda3std6ranges3__45__cpo4swapE,@object
	.size		_ZN40_INTERNAL_069e8d81_4_k_cu_feadda44_405094cuda3std6ranges3__45__cpo4swapE,(_ZN40_INTERNAL_069e8d81_4_k_cu_feadda44_405096thrust24THRUST_300001_SM_1000_NS8cuda_cub10par_nosyncE - _ZN40_INTERNAL_069e8d81_4_k_cu_feadda44_405094cuda3std6ranges3__45__cpo4swapE)
_ZN40_INTERNAL_069e8d81_4_k_cu_feadda44_405094cuda3std6ranges3__45__cpo4swapE:
	.zero		1
	.type		_ZN40_INTERNAL_069e8d81_4_k_cu_feadda44_405096thrust24THRUST_300001_SM_1000_NS8cuda_cub10par_nosyncE,@object
	.size		_ZN40_INTERNAL_069e8d81_4_k_cu_feadda44_405096thrust24THRUST_300001_SM_1000_NS8cuda_cub10par_nosyncE,(_ZN40_INTERNAL_069e8d81_4_k_cu_feadda44_405096thrust24THRUST_300001_SM_1000_NS12placeholders2_9E - _ZN40_INTERNAL_069e8d81_4_k_cu_feadda44_405096thrust24THRUST_300001_SM_1000_NS8cuda_cub10par_nosyncE)
_ZN40_INTERNAL_069e8d81_4_k_cu_feadda44_405096thrust24THRUST_300001_SM_1000_NS8cuda_cub10par_nosyncE:
	.zero		1
	.type		_ZN40_INTERNAL_069e8d81_4_k_cu_feadda44_405096thrust24THRUST_300001_SM_1000_NS12placeholders2_9E,@object
	.size		_ZN40_INTERNAL_069e8d81_4_k_cu_feadda44_405096thrust24THRUST_300001_SM_1000_NS12placeholders2_9E,(_ZN40_INTERNAL_069e8d81_4_k_cu_feadda44_405094cuda3std3__442_GLOBAL__N__069e8d81_4_k_cu_feadda44_405096ignoreE - _ZN40_INTERNAL_069e8d81_4_k_cu_feadda44_405096thrust24THRUST_300001_SM_1000_NS12placeholders2_9E)
_ZN40_INTERNAL_069e8d81_4_k_cu_feadda44_405096thrust24THRUST_300001_SM_1000_NS12placeholders2_9E:
	.zero		1
	.type		_ZN40_INTERNAL_069e8d81_4_k_cu_feadda44_405094cuda3std3__442_GLOBAL__N__069e8d81_4_k_cu_feadda44_405096ignoreE,@object
	.size		_ZN40_INTERNAL_069e8d81_4_k_cu_feadda44_405094cuda3std3__442_GLOBAL__N__069e8d81_4_k_cu_feadda44_405096ignoreE,(_ZN40_INTERNAL_069e8d81_4_k_cu_feadda44_405094cuda3std6ranges3__45__cpo4dataE - _ZN40_INTERNAL_069e8d81_4_k_cu_feadda44_405094cuda3std3__442_GLOBAL__N__069e8d81_4_k_cu_feadda44_405096ignoreE)
_ZN40_INTERNAL_069e8d81_4_k_cu_feadda44_405094cuda3std3__442_GLOBAL__N__069e8d81_4_k_cu_feadda44_405096ignoreE:
	.zero		1
	.type		_ZN40_INTERNAL_069e8d81_4_k_cu_feadda44_405094cuda3std6ranges3__45__cpo4dataE,@object
	.size		_ZN40_INTERNAL_069e8d81_4_k_cu_feadda44_405094cuda3std6ranges3__45__cpo4dataE,(_ZN40_INTERNAL_069e8d81_4_k_cu_feadda44_405096thrust24THRUST_300001_SM_1000_NS12placeholders2_1E - _ZN40_INTERNAL_069e8d81_4_k_cu_feadda44_405094cuda3std6ranges3__45__cpo4dataE)
_ZN40_INTERNAL_069e8d81_4_k_cu_feadda44_405094cuda3std6ranges3__45__cpo4dataE:
	.zero		1
	.type		_ZN40_INTERNAL_069e8d81_4_k_cu_feadda44_405096thrust24THRUST_300001_SM_1000_NS12placeholders2_1E,@object
	.size		_ZN40_INTERNAL_069e8d81_4_k_cu_feadda44_405096thrust24THRUST_300001_SM_1000_NS12placeholders2_1E,(_ZN40_INTERNAL_069e8d81_4_k_cu_feadda44_405094cuda3std3__45__cpo5beginE - _ZN40_INTERNAL_069e8d81_4_k_cu_feadda44_405096thrust24THRUST_300001_SM_1000_NS12placeholders2_1E)
_ZN40_INTERNAL_069e8d81_4_k_cu_feadda44_405096thrust24THRUST_300001_SM_1000_NS12placeholders2_1E:
	.zero		1
	.type		_ZN40_INTERNAL_069e8d81_4_k_cu_feadda44_405094cuda3std3__45__cpo5beginE,@object
	.size		_ZN40_INTERNAL_069e8d81_4_k_cu_feadda44_405094cuda3std3__45__cpo5beginE,(_ZN40_INTERNAL_069e8d81_4_k_cu_feadda44_405094cuda3std6ranges3__45__cpo5beginE - _ZN40_INTERNAL_069e8d81_4_k_cu_feadda44_405094cuda3std3__45__cpo5beginE)
_ZN40_INTERNAL_069e8d81_4_k_cu_feadda44_405094cuda3std3__45__cpo5beginE:
	.zero		1
	.type		_ZN40_INTERNAL_069e8d81_4_k_cu_feadda44_405094cuda3std6ranges3__45__cpo5beginE,@object
	.size		_ZN40_INTERNAL_069e8d81_4_k_cu_feadda44_405094cuda3std6ranges3__45__cpo5beginE,(_ZN40_INTERNAL_069e8d81_4_k_cu_feadda44_405096thrust24THRUST_300001_SM_1000_NS12placeholders2_5E - _ZN40_INTERNAL_069e8d81_4_k_cu_feadda44_405094cuda3std6ranges3__45__cpo5beginE)
_ZN40_INTERNAL_069e8d81_4_k_cu_feadda44_405094cuda3std6ranges3__45__cpo5beginE:
	.zero		1
	.type		_ZN40_INTERNAL_069e8d81_4_k_cu_feadda44_405096thrust24THRUST_300001_SM_1000_NS12placeholders2_5E,@object
	.size		_ZN40_INTERNAL_069e8d81_4_k_cu_feadda44_405096thrust24THRUST_300001_SM_1000_NS12placeholders2_5E,(_ZN40_INTERNAL_069e8d81_4_k_cu_feadda44_405094cuda3std3__45__cpo6rbeginE - _ZN40_INTERNAL_069e8d81_4_k_cu_feadda44_405096thrust24THRUST_300001_SM_1000_NS12placeholders2_5E)
_ZN40_INTERNAL_069e8d81_4_k_cu_feadda44_405096thrust24THRUST_300001_SM_1000_NS12placeholders2_5E:
	.zero		1
	.type		_ZN40_INTERNAL_069e8d81_4_k_cu_feadda44_405094cuda3std3__45__cpo6rbeginE,@object
	.size		_ZN40_INTERNAL_069e8d81_4_k_cu_feadda44_405094cuda3std3__45__cpo6rbeginE,(_ZN40_INTERNAL_069e8d81_4_k_cu_feadda44_405094cuda3std6ranges3__45__cpo7advanceE - _ZN40_INTERNAL_069e8d81_4_k_cu_feadda44_405094cuda3std3__45__cpo6rbeginE)
_ZN40_INTERNAL_069e8d81_4_k_cu_feadda44_405094cuda3std3__45__cpo6rbeginE:
	.zero		1
	.type		_ZN40_INTERNAL_069e8d81_4_k_cu_feadda44_405094cuda3std6ranges3__45__cpo7advanceE,@object
	.size		_ZN40_INTERNAL_069e8d81_4_k_cu_feadda44_405094cuda3std6ranges3__45__cpo7advanceE,(_ZN40_INTERNAL_069e8d81_4_k_cu_feadda44_405094cuda3std3__47nulloptE - _ZN40_INTERNAL_069e8d81_4_k_cu_feadda44_405094cuda3std6ranges3__45__cpo7advanceE)
_ZN40_INTERNAL_069e8d81_4_k_cu_feadda44_405094cuda3std6ranges3__45__cpo7advanceE:
	.zero		1
	.type		_ZN40_INTERNAL_069e8d81_4_k_cu_feadda44_405094cuda3std3__47nulloptE,@object
	.size		_ZN40_INTERNAL_069e8d81_4_k_cu_feadda44_405094cuda3std3__47nulloptE,(_ZN40_INTERNAL_069e8d81_4_k_cu_feadda44_405094cuda3std6ranges3__45__cpo8distanceE - _ZN40_INTERNAL_069e8d81_4_k_cu_feadda44_405094cuda3std3__47nulloptE)
_ZN40_INTERNAL_069e8d81_4_k_cu_feadda44_405094cuda3std3__47nulloptE:
	.zero		1
	.type		_ZN40_INTERNAL_069e8d81_4_k_cu_feadda44_405094cuda3std6ranges3__45__cpo8distanceE,@object
	.size		_ZN40_INTERNAL_069e8d81_4_k_cu_feadda44_405094cuda3std6ranges3__45__cpo8distanceE,(_ZN40_INTERNAL_069e8d81_4_k_cu_feadda44_405096thrust24THRUST_300001_SM_1000_NS12placeholders3_10E - _ZN40_INTERNAL_069e8d81_4_k_cu_feadda44_405094cuda3std6ranges3__45__cpo8distanceE)
_ZN40_INTERNAL_069e8d81_4_k_cu_feadda44_405094cuda3std6ranges3__45__cpo8distanceE:
	.zero		1
	.type		_ZN40_INTERNAL_069e8d81_4_k_cu_feadda44_405096thrust24THRUST_300001_SM_1000_NS12placeholders3_10E,@object
	.size		_ZN40_INTERNAL_069e8d81_4_k_cu_feadda44_405096thrust24THRUST_300001_SM_1000_NS12placeholders3_10E,(_ZN40_INTERNAL_069e8d81_4_k_cu_feadda44_405094cuda3std3__419piecewise_constructE - _ZN40_INTERNAL_069e8d81_4_k_cu_feadda44_405096thrust24THRUST_300001_SM_1000_NS12placeholders3_10E)
_ZN40_INTERNAL_069e8d81_4_k_cu_feadda44_405096thrust24THRUST_300001_SM_1000_NS12placeholders3_10E:
	.zero		1
	.type		_ZN40_INTERNAL_069e8d81_4_k_cu_feadda44_405094cuda3std3__419piecewise_constructE,@object
	.size		_ZN40_INTERNAL_069e8d81_4_k_cu_feadda44_405094cuda3std3__419piecewise_constructE,(_ZN40_INTERNAL_069e8d81_4_k_cu_feadda44_405094cuda3std6ranges3__45__cpo5cdataE - _ZN40_INTERNAL_069e8d81_4_k_cu_feadda44_405094cuda3std3__419piecewise_constructE)
_ZN40_INTERNAL_069e8d81_4_k_cu_feadda44_405094cuda3std3__419piecewise_constructE:
	.zero		1
	.type		_ZN40_INTERNAL_069e8d81_4_k_cu_feadda44_405094cuda3std6ranges3__45__cpo5cdataE,@object
	.size		_ZN40_INTERNAL_069e8d81_4_k_cu_feadda44_405094cuda3std6ranges3__45__cpo5cdataE,(_ZN40_INTERNAL_069e8d81_4_k_cu_feadda44_405096thrust24THRUST_300001_SM_1000_NS12placeholders2_2E - _ZN40_INTERNAL_069e8d81_4_k_cu_feadda44_405094cuda3std6ranges3__45__cpo5cdataE)
_ZN40_INTERNAL_069e8d81_4_k_cu_feadda44_405094cuda3std6ranges3__45__cpo5cdataE:
	.zero		1
	.type		_ZN40_INTERNAL_069e8d81_4_k_cu_feadda44_405096thrust24THRUST_300001_SM_1000_NS12placeholders2_2E,@object
	.size		_ZN40_INTERNAL_069e8d81_4_k_cu_feadda44_405096thrust24THRUST_300001_SM_1000_NS12placeholders2_2E,(_ZN40_INTERNAL_069e8d81_4_k_cu_feadda44_405094cuda3std3__45__cpo3endE - _ZN40_INTERNAL_069e8d81_4_k_cu_feadda44_405096thrust24THRUST_300001_SM_1000_NS12placeholders2_2E)
_ZN40_INTERNAL_069e8d81_4_k_cu_feadda44_405096thrust24THRUST_300001_SM_1000_NS12placeholders2_2E:
	.zero		1
	.type		_ZN40_INTERNAL_069e8d81_4_k_cu_feadda44_405094cuda3std3__45__cpo3endE,@object
	.size		_ZN40_INTERNAL_069e8d81_4_k_cu_feadda44_405094cuda3std3__45__cpo3endE,(_ZN40_INTERNAL_069e8d81_4_k_cu_feadda44_405094cuda3std6ranges3__45__cpo3endE - _ZN40_INTERNAL_069e8d81_4_k_cu_feadda44_405094cuda3std3__45__cpo3endE)
_ZN40_INTERNAL_069e8d81_4_k_cu_feadda44_405094cuda3std3__45__cpo3endE:
	.zero		1
	.type		_ZN40_INTERNAL_069e8d81_4_k_cu_feadda44_405094cuda3std6ranges3__45__cpo3endE,@object
	.size		_ZN40_INTERNAL_069e8d81_4_k_cu_feadda44_405094cuda3std6ranges3__45__cpo3endE,(_ZN40_INTERNAL_069e8d81_4_k_cu_feadda44_405096thrust24THRUST_300001_SM_1000_NS12placeholders2_6E - _ZN40_INTERNAL_069e8d81_4_k_cu_feadda44_405094cuda3std6ranges3__45__cpo3endE)
_ZN40_INTERNAL_069e8d81_4_k_cu_feadda44_405094cuda3std6ranges3__45__cpo3endE:
	.zero		1
	.type		_ZN40_INTERNAL_069e8d81_4_k_cu_feadda44_405096thrust24THRUST_300001_SM_1000_NS12placeholders2_6E,@object
	.size		_ZN40_INTERNAL_069e8d81_4_k_cu_feadda44_405096thrust24THRUST_300001_SM_1000_NS12placeholders2_6E,(_ZN40_INTERNAL_069e8d81_4_k_cu_feadda44_405094cuda3std3__45__cpo4rendE - _ZN40_INTERNAL_069e8d81_4_k_cu_feadda44_405096thrust24THRUST_300001_SM_1000_NS12placeholders2_6E)
_ZN40_INTERNAL_069e8d81_4_k_cu_feadda44_405096thrust24THRUST_300001_SM_1000_NS12placeholders2_6E:
	.zero		1
	.type		_ZN40_INTERNAL_069e8d81_4_k_cu_feadda44_405094cuda3std3__45__cpo4rendE,@object
	.size		_ZN40_INTERNAL_069e8d81_4_k_cu_feadda44_405094cuda3std3__45__cpo4rendE,(_ZN40_INTERNAL_069e8d81_4_k_cu_feadda44_405094cuda3std6ranges3__45__cpo9iter_swapE - _ZN40_INTERNAL_069e8d81_4_k_cu_feadda44_405094cuda3std3__45__cpo4rendE)
_ZN40_INTERNAL_069e8d81_4_k_cu_feadda44_405094cuda3std3__45__cpo4rendE:
	.zero		1
	.type		_ZN40_INTERNAL_069e8d81_4_k_cu_feadda44_405094cuda3std6ranges3__45__cpo9iter_swapE,@object
	.size		_ZN40_INTERNAL_069e8d81_4_k_cu_feadda44_405094cuda3std6ranges3__45__cpo9iter_swapE,(_ZN40_INTERNAL_069e8d81_4_k_cu_feadda44_405094cuda3std3__48unexpectE - _ZN40_INTERNAL_069e8d81_4_k_cu_feadda44_405094cuda3std6ranges3__45__cpo9iter_swapE)
_ZN40_INTERNAL_069e8d81_4_k_cu_feadda44_405094cuda3std6ranges3__45__cpo9iter_swapE:
	.zero		1
	.type		_ZN40_INTERNAL_069e8d81_4_k_cu_feadda44_405094cuda3std3__48unexpectE,@object
	.size		_ZN40_INTERNAL_069e8d81_4_k_cu_feadda44_405094cuda3std3__48unexpectE,(_ZN40_INTERNAL_069e8d81_4_k_cu_feadda44_405096thrust24THRUST_300001_SM_1000_NS8cuda_cub3parE - _ZN40_INTERNAL_069e8d81_4_k_cu_feadda44_405094cuda3std3__48unexpectE)
_ZN40_INTERNAL_069e8d81_4_k_cu_feadda44_405094cuda3std3__48unexpectE:
	.zero		1
	.type		_ZN40_INTERNAL_069e8d81_4_k_cu_feadda44_405096thrust24THRUST_300001_SM_1000_NS8cuda_cub3parE,@object
	.size		_ZN40_INTERNAL_069e8d81_4_k_cu_feadda44_405096thrust24THRUST_300001_SM_1000_NS8cuda_cub3parE,(_ZN40_INTERNAL_069e8d81_4_k_cu_feadda44_405096thrust24THRUST_300001_SM_1000_NS12placeholders2_4E - _ZN40_INTERNAL_069e8d81_4_k_cu_feadda44_405096thrust24THRUST_300001_SM_1000_NS8cuda_cub3parE)
_ZN40_INTERNAL_069e8d81_4_k_cu_feadda44_405096thrust24THRUST_300001_SM_1000_NS8cuda_cub3parE:
	.zero		1
	.type		_ZN40_INTERNAL_069e8d81_4_k_cu_feadda44_405096thrust24THRUST_300001_SM_1000_NS12placeholders2_4E,@object
	.size		_ZN40_INTERNAL_069e8d81_4_k_cu_feadda44_405096thrust24THRUST_300001_SM_1000_NS12placeholders2_4E,(_ZN40_INTERNAL_069e8d81_4_k_cu_feadda44_405094cuda3std3__45__cpo4cendE - _ZN40_INTERNAL_069e8d81_4_k_cu_feadda44_405096thrust24THRUST_300001_SM_1000_NS12placeholders2_4E)
_ZN40_INTERNAL_069e8d81_4_k_cu_feadda44_405096thrust24THRUST_300001_SM_1000_NS12placeholders2_4E:
	.zero		1
	.type		_ZN40_INTERNAL_069e8d81_4_k_cu_feadda44_405094cuda3std3__45__cpo4cendE,@object
	.size		_ZN40_INTERNAL_069e8d81_4_k_cu_feadda44_405094cuda3std3__45__cpo4cendE,(_ZN40_INTERNAL_069e8d81_4_k_cu_feadda44_405094cuda3std6ranges3__45__cpo4cendE - _ZN40_INTERNAL_069e8d81_4_k_cu_feadda44_405094cuda3std3__45__cpo4cendE)
_ZN40_INTERNAL_069e8d81_4_k_cu_feadda44_405094cuda3std3__45__cpo4cendE:
	.zero		1
	.type		_ZN40_INTERNAL_069e8d81_4_k_cu_feadda44_405094cuda3std6ranges3__45__cpo4cendE,@object
	.size		_ZN40_INTERNAL_069e8d81_4_k_cu_feadda44_405094cuda3std6ranges3__45__cpo4cendE,(_ZN40_INTERNAL_069e8d81_4_k_cu_feadda44_405094cuda3std3__420unreachable_sentinelE - _ZN40_INTERNAL_069e8d81_4_k_cu_feadda44_405094cuda3std6ranges3__45__cpo4cendE)
_ZN40_INTERNAL_069e8d81_4_k_cu_feadda44_405094cuda3std6ranges3__45__cpo4cendE:
	.zero		1
	.type		_ZN40_INTERNAL_069e8d81_4_k_cu_feadda44_405094cuda3std3__420unreachable_sentinelE,@object
	.size		_ZN40_INTERNAL_069e8d81_4_k_cu_feadda44_405094cuda3std3__420unreachable_sentinelE,(_ZN40_INTERNAL_069e8d81_4_k_cu_feadda44_405094cuda3std6ranges3__45__cpo5ssizeE - _ZN40_INTERNAL_069e8d81_4_k_cu_feadda44_405094cuda3std3__420unreachable_sentinelE)
_ZN40_INTERNAL_069e8d81_4_k_cu_feadda44_405094cuda3std3__420unreachable_sentinelE:
	.zero		1
	.type		_ZN40_INTERNAL_069e8d81_4_k_cu_feadda44_405094cuda3std6ranges3__45__cpo5ssizeE,@object
	.size		_ZN40_INTERNAL_069e8d81_4_k_cu_feadda44_405094cuda3std6ranges3__45__cpo5ssizeE,(_ZN40_INTERNAL_069e8d81_4_k_cu_feadda44_405096thrust24THRUST_300001_SM_1000_NS12placeholders2_8E - _ZN40_INTERNAL_069e8d81_4_k_cu_feadda44_405094cuda3std6ranges3__45__cpo5ssizeE)
_ZN40_INTERNAL_069e8d81_4_k_cu_feadda44_405094cuda3std6ranges3__45__cpo5ssizeE:
	.zero		1
	.type		_ZN40_INTERNAL_069e8d81_4_k_cu_feadda44_405096thrust24THRUST_300001_SM_1000_NS12placeholders2_8E,@object
	.size		_ZN40_INTERNAL_069e8d81_4_k_cu_feadda44_405096thrust24THRUST_300001_SM_1000_NS12placeholders2_8E,(_ZN40_INTERNAL_069e8d81_4_k_cu_feadda44_405094cuda3std3__45__cpo5crendE - _ZN40_INTERNAL_069e8d81_4_k_cu_feadda44_405096thrust24THRUST_300001_SM_1000_NS12placeholders2_8E)
_ZN40_INTERNAL_069e8d81_4_k_cu_feadda44_405096thrust24THRUST_300001_SM_1000_NS12placeholders2_8E:
	.zero		1
	.type		_ZN40_INTERNAL_069e8d81_4_k_cu_feadda44_405094cuda3std3__45__cpo5crendE,@object
	.size		_ZN40_INTERNAL_069e8d81_4_k_cu_feadda44_405094cuda3std3__45__cpo5crendE,(_ZN40_INTERNAL_069e8d81_4_k_cu_feadda44_405094cuda3std6ranges3__45__cpo4prevE - _ZN40_INTERNAL_069e8d81_4_k_cu_feadda44_405094cuda3std3__45__cpo5crendE)
_ZN40_INTERNAL_069e8d81_4_k_cu_feadda44_405094cuda3std3__45__cpo5crendE:
	.zero		1
	.type		_ZN40_INTERNAL_069e8d81_4_k_cu_feadda44_405094cuda3std6ranges3__45__cpo4prevE,@object
	.size		_ZN40_INTERNAL_069e8d81_4_k_cu_feadda44_405094cuda3std6ranges3__45__cpo4prevE,(_ZN40_INTERNAL_069e8d81_4_k_cu_feadda44_405094cuda3std6ranges3__45__cpo9iter_moveE - _ZN40_INTERNAL_069e8d81_4_k_cu_feadda44_405094cuda3std6ranges3__45__cpo4prevE)
_ZN40_INTERNAL_069e8d81_4_k_cu_feadda44_405094cuda3std6ranges3__45__cpo4prevE:
	.zero		1
	.type		_ZN40_INTERNAL_069e8d81_4_k_cu_feadda44_405094cuda3std6ranges3__45__cpo9iter_moveE,@object
	.size		_ZN40_INTERNAL_069e8d81_4_k_cu_feadda44_405094cuda3std6ranges3__45__cpo9iter_moveE,(_ZN40_INTERNAL_069e8d81_4_k_cu_feadda44_405096thrust24THRUST_300001_SM_1000_NS6system6detail10sequential3seqE - _ZN40_INTERNAL_069e8d81_4_k_cu_feadda44_405094cuda3std6ranges3__45__cpo9iter_moveE)
_ZN40_INTERNAL_069e8d81_4_k_cu_feadda44_405094cuda3std6ranges3__45__cpo9iter_moveE:
	.zero		1
	.type		_ZN40_INTERNAL_069e8d81_4_k_cu_feadda44_405096thrust24THRUST_300001_SM_1000_NS6system6detail10sequential3seqE,@object
	.size		_ZN40_INTERNAL_069e8d81_4_k_cu_feadda44_405096thrust24THRUST_300001_SM_1000_NS6system6detail10sequential3seqE,(.L_31 - _ZN40_INTERNAL_069e8d81_4_k_cu_feadda44_405096thrust24THRUST_300001_SM_1000_NS6system6detail10sequential3seqE)
_ZN40_INTERNAL_069e8d81_4_k_cu_feadda44_405096thrust24THRUST_300001_SM_1000_NS6system6detail10sequential3seqE:
	.zero		1
.L_31:


//--------------------- .nv.constant0._ZN3cub18CUB_300001_SM_10006detail11EmptyKernelIvEEvv --------------------------
	.section	.nv.constant0._ZN3cub18CUB_300001_SM_10006detail11EmptyKernelIvEEvv,"a",@progbits
	.sectionflags	@""
	.align	4
.nv.constant0._ZN3cub18CUB_300001_SM_10006detail11EmptyKernelIvEEvv:
	.zero		896


//--------------------- SYMBOLS --------------------------

	.type		.nv.reservedSmem.offset0,@object
	.size		.nv.reservedSmem.offset0,0x4
